	.headerflags	@"EF_CUDA_TEXMODE_UNIFIED EF_CUDA_64BIT_ADDRESS EF_CUDA_ACCELERATORS EF_CUDA_SM90 EF_CUDA_VIRTUAL_SM(EF_CUDA_SM90)"
	.elftype	@"ET_EXEC"


//--------------------- .nv.info                  --------------------------
	.section	.nv.info,"",@"SHT_CUDA_INFO"
	.align	4


	//----- nvinfo : EIATTR_REGCOUNT
	.align		4
        /*0000*/ 	.byte	0x04, 0x2f
        /*0002*/ 	.short	(.L_3 - .L_2)
	.align		4
.L_2:
        /*0004*/ 	.word	index@(triton_poi_fused__native_batch_norm_legit_no_training_add_relu_25)
        /*0008*/ 	.word	0x00000014


	//----- nvinfo : EIATTR_MIN_STACK_SIZE
	.align		4
.L_3:
        /*000c*/ 	.byte	0x04, 0x12
        /*000e*/ 	.short	(.L_5 - .L_4)
	.align		4
.L_4:
        /*0010*/ 	.word	index@(triton_poi_fused__native_batch_norm_legit_no_training_add_relu_25)
        /*0014*/ 	.word	0x00000000


	//----- nvinfo : EIATTR_FRAME_SIZE
	.align		4
.L_5:
        /*0018*/ 	.byte	0x04, 0x11
        /*001a*/ 	.short	(.L_7 - .L_6)
	.align		4
.L_6:
        /*001c*/ 	.word	index@(triton_poi_fused__native_batch_norm_legit_no_training_add_relu_25)
        /*0020*/ 	.word	0x00000000


	//----- nvinfo : EIATTR_MIN_STACK_SIZE
	.align		4
.L_7:
        /*0024*/ 	.byte	0x04, 0x12
        /*0026*/ 	.short	(.L_9 - .L_8)
	.align		4
.L_8:
        /*0028*/ 	.word	index@(triton_poi_fused__native_batch_norm_legit_no_training_add_relu_25)
        /*002c*/ 	.word	0x00000000
.L_9:


//--------------------- .nv.info.triton_poi_fused__native_batch_norm_legit_no_training_add_relu_25 --------------------------
	.section	.nv.info.triton_poi_fused__native_batch_norm_legit_no_training_add_relu_25,"",@"SHT_CUDA_INFO"
	.sectionflags	@""
	.align	4


	//----- nvinfo : EIATTR_CUDA_API_VERSION
	.align		4
        /*0000*/ 	.byte	0x04, 0x37
        /*0002*/ 	.short	(.L_11 - .L_10)
.L_10:
        /*0004*/ 	.word	0x0000007c


	//----- nvinfo : EIATTR_KPARAM_INFO
	.align		4
.L_11:
        /*0008*/ 	.byte	0x04, 0x17
        /*000a*/ 	.short	(.L_13 - .L_12)
.L_12:
        /*000c*/ 	.word	0x00000000
        /*0010*/ 	.short	0x0007
        /*0012*/ 	.short	0x0038
        /*0014*/ 	.byte	0x00, 0xf0, 0x11, 0x00


	//----- nvinfo : EIATTR_KPARAM_INFO
	.align		4
.L_13:
        /*0018*/ 	.byte	0x04, 0x17
        /*001a*/ 	.short	(.L_15 - .L_14)
.L_14:
        /*001c*/ 	.word	0x00000000
        /*0020*/ 	.short	0x0006
        /*0022*/ 	.short	0x0030
        /*0024*/ 	.byte	0x00, 0xf4, 0x21, 0x00


	//----- nvinfo : EIATTR_KPARAM_INFO
	.align		4
.L_15:
        /*0028*/ 	.byte	0x04, 0x17
        /*002a*/ 	.short	(.L_17 - .L_16)
.L_16:
        /*002c*/ 	.word	0x00000000
        /*0030*/ 	.short	0x0005
        /*0032*/ 	.short	0x0028
        /*0034*/ 	.byte	0x00, 0xf4, 0x21, 0x00


	//----- nvinfo : EIATTR_KPARAM_INFO
	.align		4
.L_17:
        /*0038*/ 	.byte	0x04, 0x17
        /*003a*/ 	.short	(.L_19 - .L_18)
.L_18:
        /*003c*/ 	.word	0x00000000
        /*0040*/ 	.short	0x0004
        /*0042*/ 	.short	0x0020
        /*0044*/ 	.byte	0x00, 0xf4, 0x21, 0x00


	//----- nvinfo : EIATTR_KPARAM_INFO
	.align		4
.L_19:
        /*0048*/ 	.byte	0x04, 0x17
        /*004a*/ 	.short	(.L_21 - .L_20)
.L_20:
        /*004c*/ 	.word	0x00000000
        /*0050*/ 	.short	0x0003
        /*0052*/ 	.short	0x0018
        /*0054*/ 	.byte	0x00, 0xf4, 0x21, 0x00


	//----- nvinfo : EIATTR_KPARAM_INFO
	.align		4
.L_21:
        /*0058*/ 	.byte	0x04, 0x17
        /*005a*/ 	.short	(.L_23 - .L_22)
.L_22:
        /*005c*/ 	.word	0x00000000
        /*0060*/ 	.short	0x0002
        /*0062*/ 	.short	0x0010
        /*0064*/ 	.byte	0x00, 0xf4, 0x21, 0x00


	//----- nvinfo : EIATTR_KPARAM_INFO
	.align		4
.L_23:
        /*0068*/ 	.byte	0x04, 0x17
        /*006a*/ 	.short	(.L_25 - .L_24)
.L_24:
        /*006c*/ 	.word	0x00000000
        /*0070*/ 	.short	0x0001
        /*0072*/ 	.short	0x0008
        /*0074*/ 	.byte	0x00, 0xf4, 0x21, 0x00


	//----- nvinfo : EIATTR_KPARAM_INFO
	.align		4
.L_25:
        /*0078*/ 	.byte	0x04, 0x17
        /*007a*/ 	.short	(.L_27 - .L_26)
.L_26:
        /*007c*/ 	.word	0x00000000
        /*0080*/ 	.short	0x0000
        /*0082*/ 	.short	0x0000
        /*0084*/ 	.byte	0x00, 0xf4, 0x21, 0x00


	//----- nvinfo : EIATTR_SPARSE_MMA_MASK
	.align		4
.L_27:
        /*0088*/ 	.byte	0x03, 0x50
        /*008a*/ 	.short	0x0000


	//----- nvinfo : EIATTR_MAXREG_COUNT
	.align		4
        /*008c*/ 	.byte	0x03, 0x1b
        /*008e*/ 	.short	0x00ff


	//----- nvinfo : EIATTR_EXIT_INSTR_OFFSETS
	.align		4
        /*0090*/ 	.byte	0x04, 0x1c
        /*0092*/ 	.short	(.L_29 - .L_28)


	//   ....[0]....
.L_28:
        /*0094*/ 	.word	0x00000420


	//----- nvinfo : EIATTR_REQNTID
	.align		4
.L_29:
        /*0098*/ 	.byte	0x04, 0x10
        /*009a*/ 	.short	(.L_31 - .L_30)
.L_30:
        /*009c*/ 	.word	0x00000100
        /*00a0*/ 	.word	0x00000001
        /*00a4*/ 	.word	0x00000001


	//----- nvinfo : EIATTR_CBANK_PARAM_SIZE
	.align		4
.L_31:
        /*00a8*/ 	.byte	0x03, 0x19
        /*00aa*/ 	.short	0x003c


	//----- nvinfo : EIATTR_PARAM_CBANK
	.align		4
        /*00ac*/ 	.byte	0x04, 0x0a
        /*00ae*/ 	.short	(.L_33 - .L_32)
	.align		4
.L_32:
        /*00b0*/ 	.word	index@(.nv.constant0.triton_poi_fused__native_batch_norm_legit_no_training_add_relu_25)
        /*00b4*/ 	.short	0x0210
        /*00b6*/ 	.short	0x003c


	//----- nvinfo : EIATTR_SW_WAR
	.align		4
.L_33:
        /*00b8*/ 	.byte	0x04, 0x36
        /*00ba*/ 	.short	(.L_35 - .L_34)
.L_34:
        /*00bc*/ 	.word	0x00000008
.L_35:


//--------------------- .nv.callgraph             --------------------------
	.section	.nv.callgraph,"",@"SHT_CUDA_CALLGRAPH"
	.align	4
	.sectionentsize	8
	.align		4
        /*0000*/ 	.word	0x00000000
	.align		4
        /*0004*/ 	.word	0xffffffff
	.align		4
        /*0008*/ 	.word	0x00000000
	.align		4
        /*000c*/ 	.word	0xfffffffe
	.align		4
        /*0010*/ 	.word	0x00000000
	.align		4
        /*0014*/ 	.word	0xfffffffd
	.align		4
        /*0018*/ 	.word	0x00000000
	.align		4
        /*001c*/ 	.word	0xfffffffc


//--------------------- .nv.constant4             --------------------------
	.section	.nv.constant4,"a",@progbits
	.align	8
	.align		8
.nv.constant4:
        /*0000*/ 	.dword	_$_str
	.align		8
        /*0008*/ 	.dword	_$_str_$_2


//--------------------- .text.triton_poi_fused__native_batch_norm_legit_no_training_add_relu_25 --------------------------
	.section	.text.triton_poi_fused__native_batch_norm_legit_no_training_add_relu_25,"ax",@progbits
	.align	128
        .global         triton_poi_fused__native_batch_norm_legit_no_training_add_relu_25
        .type           triton_poi_fused__native_batch_norm_legit_no_training_add_relu_25,@function
        .size           triton_poi_fused__native_batch_norm_legit_no_training_add_relu_25,(.L_x_1 - triton_poi_fused__native_batch_norm_legit_no_training_add_relu_25)
        .other          triton_poi_fused__native_batch_norm_legit_no_training_add_relu_25,@"STO_CUDA_ENTRY STV_DEFAULT"
triton_poi_fused__native_batch_norm_legit_no_training_add_relu_25:
.text.triton_poi_fused__native_batch_norm_legit_no_training_add_relu_25:
[----:B------:R-:W-:Y:S01]  /*0000*/  LDC R1, c[0x0][0x28] ;  /* 0x00000a00ff017b82 */ /* 0x000fe20000000800 */
[----:B------:R-:W1:Y:S07]  /*0010*/  S2R R0, SR_TID.X ;  /* 0x0000000000007919 */ /* 0x000e6e0000002100 */
[----:B------:R-:W2:Y:S01]  /*0020*/  LDC.64 R2, c[0x0][0x220] ;  /* 0x00008800ff027b82 */ /* 0x000ea20000000a00 */
[----:B------:R-:W-:Y:S01]  /*0030*/  ULDC.64 UR4, c[0x0][0x208] ;  /* 0x0000820000047ab9 */ /* 0x000fe20000000a00 */
[----:B------:R-:W3:Y:S06]  /*0040*/  S2R R7, SR_CTAID.X ;  /* 0x0000000000077919 */ /* 0x000eec0000002500 */
[----:B------:R-:W4:Y:S08]  /*0050*/  LDC.64 R8, c[0x0][0x228] ;  /* 0x00008a00ff087b82 */ /* 0x000f300000000a00 */
[----:B------:R-:W5:Y:S08]  /*0060*/  LDC.64 R10, c[0x0][0x230] ;  /* 0x00008c00ff0a7b82 */ /* 0x000f700000000a00 */
[----:B------:R-:W4:Y:S01]  /*0070*/  LDC.64 R12, c[0x0][0x238] ;  /* 0x00008e00ff0c7b82 */ /* 0x000f220000000a00 */
[----:B-1----:R-:W-:-:S02]  /*0080*/  SHF.L.U32 R0, R0, 0x1, RZ ;  /* 0x0000000100007819 */ /* 0x002fc400000006ff */
[----:B---3--:R-:W-:Y:S02]  /*0090*/  SHF.R.S32.HI R5, RZ, 0x16, R7 ;  /* 0x00000016ff057819 */ /* 0x008fe40000011407 */
[----:B------:R-:W-:Y:S02]  /*00a0*/  LOP3.LUT R0, R0, 0x1fe, RZ, 0xc0, !PT ;  /* 0x000001fe00007812 */ /* 0x000fe400078ec0ff */
[----:B------:R-:W-:Y:S02]  /*00b0*/  SGXT R5, R5, 0x1 ;  /* 0x000000010505781a */ /* 0x000fe40000000200 */
[----:B------:R-:W-:Y:S02]  /*00c0*/  LEA R0, R7, R0, 0x9 ;  /* 0x0000000007007211 */ /* 0x000fe400078e48ff */
[----:B------:R-:W1:Y:S02]  /*00d0*/  LDC.64 R6, c[0x0][0x218] ;  /* 0x00008600ff067b82 */ /* 0x000e640000000a00 */
[----:B------:R-:W-:-:S04]  /*00e0*/  LEA.HI R5, R5, R0, RZ, 0x9 ;  /* 0x0000000005057211 */ /* 0x000fc800078f48ff */
[----:B------:R-:W-:-:S04]  /*00f0*/  LOP3.LUT R5, R5, 0xfffffe00, RZ, 0xc0, !PT ;  /* 0xfffffe0005057812 */ /* 0x000fc800078ec0ff */
[----:B------:R-:W-:Y:S02]  /*0100*/  IADD3 R15, R0, -R5, RZ ;  /* 0x80000005000f7210 */ /* 0x000fe40007ffe0ff */
[----:B------:R-:W3:Y:S03]  /*0110*/  LDC.64 R4, c[0x0][0x210] ;  /* 0x00008400ff047b82 */ /* 0x000ee60000000a00 */
[----:B--2---:R-:W-:-:S06]  /*0120*/  IMAD.WIDE R2, R15, 0x4, R2 ;  /* 0x000000040f027825 */ /* 0x004fcc00078e0202 */
[----:B------:R-:W2:Y:S01]  /*0130*/  LDG.E.EL.64 R2, desc[UR4][R2.64] ;  /* 0x0000000402027981 */ /* 0x000ea2000c2e1b00 */
[----:B-1----:R-:W-:-:S04]  /*0140*/  IMAD.WIDE R6, R15, 0x4, R6 ;  /* 0x000000040f067825 */ /* 0x002fc800078e0206 */
[C---:B----4-:R-:W-:Y:S02]  /*0150*/  IMAD.WIDE R8, R15.reuse, 0x4, R8 ;  /* 0x000000040f087825 */ /* 0x050fe400078e0208 */
[----:B------:R-:W4:Y:S02]  /*0160*/  LDG.E.EL.64 R6, desc[UR4][R6.64] ;  /* 0x0000000406067981 */ /* 0x000f24000c2e1b00 */
[----:B-----5:R-:W-:Y:S02]  /*0170*/  IMAD.WIDE R10, R15, 0x4, R10 ;  /* 0x000000040f0a7825 */ /* 0x020fe400078e020a */
[----:B------:R-:W5:Y:S02]  /*0180*/  LDG.E.EL.64 R8, desc[UR4][R8.64] ;  /* 0x0000000408087981 */ /* 0x000f64000c2e1b00 */
[C---:B---3--:R-:W-:Y:S02]  /*0190*/  IMAD.WIDE R4, R0.reuse, 0x4, R4 ;  /* 0x0000000400047825 */ /* 0x048fe400078e0204 */
[----:B------:R-:W5:Y:S04]  /*01a0*/  LDG.E.EL.64 R10, desc[UR4][R10.64] ;  /* 0x000000040a0a7981 */ /* 0x000f68000c2e1b00 */
[----:B------:R-:W4:Y:S01]  /*01b0*/  LDG.E.64 R4, desc[UR4][R4.64] ;  /* 0x0000000404047981 */ /* 0x000f22000c1e1b00 */
[----:B0-----:R-:W-:-:S06]  /*01c0*/  IMAD.WIDE R12, R0, 0x4, R12 ;  /* 0x00000004000c7825 */ /* 0x001fcc00078e020c */
[----:B------:R-:W3:Y:S01]  /*01d0*/  LDG.E.64 R12, desc[UR4][R12.64] ;  /* 0x000000040c0c7981 */ /* 0x000ee2000c1e1b00 */
[----:B------:R-:W-:Y:S01]  /*01e0*/  HFMA2.MMA R16, -RZ, RZ, 1.625, 0 ;  /* 0x3e800000ff107435 */ /* 0x000fe200000001ff */
[----:B--2---:R-:W-:Y:S01]  /*01f0*/  FADD R2, R2, 9.9999997473787516356e-06 ;  /* 0x3727c5ac02027421 */ /* 0x004fe20000000000 */
[----:B------:R-:W-:-:S03]  /*0200*/  FADD R3, R3, 9.9999997473787516356e-06 ;  /* 0x3727c5ac03037421 */ /* 0x000fc60000000000 */
[----:B------:R-:W0:Y:S08]  /*0210*/  MUFU.SQRT R14, R2 ;  /* 0x00000002000e7308 */ /* 0x000e300000002000 */
[----:B------:R1:W2:Y:S01]  /*0220*/  MUFU.SQRT R15, R3 ;  /* 0x00000003000f7308 */ /* 0x0002a20000002000 */
[C---:B0-----:R-:W-:Y:S02]  /*0230*/  FSETP.GT.AND P0, PT, R14.reuse, 8.50705917302346158658e+37, PT ;  /* 0x7e8000000e00780b */ /* 0x041fe40003f04000 */
[----:B------:R-:W-:Y:S01]  /*0240*/  FSETP.GEU.AND P2, PT, R14, 1.175494350822287508e-38, PT ;  /* 0x008000000e00780b */ /* 0x000fe20003f4e000 */
[----:B-1----:R-:W0:Y:S01]  /*0250*/  LDC.64 R2, c[0x0][0x240] ;  /* 0x00009000ff027b82 */ /* 0x002e220000000a00 */
[----:B--2---:R-:W-:-:S02]  /*0260*/  FSETP.GT.AND P1, PT, R15, 8.50705917302346158658e+37, PT ;  /* 0x7e8000000f00780b */ /* 0x004fc40003f24000 */
[----:B------:R-:W-:-:S07]  /*0270*/  FSETP.GEU.AND P3, PT, R15, 1.175494350822287508e-38, PT ;  /* 0x008000000f00780b */ /* 0x000fce0003f6e000 */
[----:B------:R-:W-:-:S04]  /*0280*/  @P0 FMUL R14, R14, 0.25 ;  /* 0x3e8000000e0e0820 */ /* 0x000fc80000400000 */
[----:B------:R-:W-:Y:S01]  /*0290*/  @!P2 FMUL R14, R14, 16777216 ;  /* 0x4b8000000e0ea820 */ /* 0x000fe20000400000 */
[----:B------:R-:W-:-:S04]  /*02a0*/  @P1 FMUL R15, R15, 0.25 ;  /* 0x3e8000000f0f1820 */ /* 0x000fc80000400000 */
[----:B------:R-:W-:Y:S01]  /*02b0*/  @!P3 FMUL R15, R15, 16777216 ;  /* 0x4b8000000f0fb820 */ /* 0x000fe20000400000 */
[----:B------:R-:W1:Y:S01]  /*02c0*/  MUFU.RCP R14, R14 ;  /* 0x0000000e000e7308 */ /* 0x000e620000001000 */
[----:B------:R-:W-:-:S07]  /*02d0*/  FSEL R17, R16, 1, P0 ;  /* 0x3f80000010117808 */ /* 0x000fce0000000000 */
[----:B------:R-:W2:Y:S01]  /*02e0*/  MUFU.RCP R15, R15 ;  /* 0x0000000f000f7308 */ /* 0x000ea20000001000 */
[----:B------:R-:W-:Y:S01]  /*02f0*/  FSEL R16, R16, 1, P1 ;  /* 0x3f80000010107808 */ /* 0x000fe20000800000 */
[----:B------:R-:W-:Y:S01]  /*0300*/  @!P2 FMUL R17, R17, 16777216 ;  /* 0x4b8000001111a820 */ /* 0x000fe20000400000 */
[----:B----4-:R-:W-:-:S03]  /*0310*/  FADD R4, R4, -R6 ;  /* 0x8000000604047221 */ /* 0x010fc60000000000 */
[----:B------:R-:W-:Y:S01]  /*0320*/  @!P3 FMUL R16, R16, 16777216 ;  /* 0x4b8000001010b820 */ /* 0x000fe20000400000 */
[----:B-1----:R-:W-:Y:S01]  /*0330*/  FMUL R17, R14, R17 ;  /* 0x000000110e117220 */ /* 0x002fe20000400000 */
[----:B------:R-:W-:-:S03]  /*0340*/  FADD R5, R5, -R7 ;  /* 0x8000000705057221 */ /* 0x000fc60000000000 */
[----:B------:R-:W-:Y:S01]  /*0350*/  FMUL R17, R4, R17 ;  /* 0x0000001104117220 */ /* 0x000fe20000400000 */
[----:B--2---:R-:W-:-:S03]  /*0360*/  FMUL R16, R15, R16 ;  /* 0x000000100f107220 */ /* 0x004fc60000400000 */
[----:B-----5:R-:W-:Y:S01]  /*0370*/  FFMA R17, R8, R17, R10 ;  /* 0x0000001108117223 */ /* 0x020fe2000000000a */
[----:B------:R-:W-:-:S04]  /*0380*/  FMUL R16, R5, R16 ;  /* 0x0000001005107220 */ /* 0x000fc80000400000 */
[----:B------:R-:W-:Y:S01]  /*0390*/  FFMA R16, R9, R16, R11 ;  /* 0x0000001009107223 */ /* 0x000fe2000000000b */
[----:B---3--:R-:W-:Y:S01]  /*03a0*/  FSETP.GEU.AND P0, PT, R17, -R12, PT ;  /* 0x8000000c1100720b */ /* 0x008fe20003f0e000 */
[----:B------:R-:W-:Y:S02]  /*03b0*/  FADD R12, R12, R17 ;  /* 0x000000110c0c7221 */ /* 0x000fe40000000000 */
[----:B------:R-:W-:Y:S01]  /*03c0*/  FADD R4, R13, R16 ;  /* 0x000000100d047221 */ /* 0x000fe20000000000 */
[----:B------:R-:W-:Y:S01]  /*03d0*/  FSETP.GEU.AND P1, PT, R16, -R13, PT ;  /* 0x8000000d1000720b */ /* 0x000fe20003f2e000 */
[----:B0-----:R-:W-:Y:S01]  /*03e0*/  IMAD.WIDE R2, R0, 0x4, R2 ;  /* 0x0000000400027825 */ /* 0x001fe200078e0202 */
[----:B------:R-:W-:Y:S02]  /*03f0*/  FSEL R12, R12, RZ, P0 ;  /* 0x000000ff0c0c7208 */ /* 0x000fe40000000000 */
[----:B------:R-:W-:-:S05]  /*0400*/  FSEL R13, R4, RZ, P1 ;  /* 0x000000ff040d7208 */ /* 0x000fca0000800000 */
[----:B------:R-:W-:Y:S01]  /*0410*/  STG.E.64 desc[UR4][R2.64], R12 ;  /* 0x0000000c02007986 */ /* 0x000fe2000c101b04 */
[----:B------:R-:W-:Y:S05]  /*0420*/  EXIT ;  /* 0x000000000000794d */ /* 0x000fea0003800000 */
.L_x_0:
[----:B------:R-:W-:-:S00]  /*0430*/  BRA `(.L_x_0) ;  /* 0xfffffffc00fc7947 */ /* 0x000fc0000383ffff */
[----:B------:R-:W-:-:S00]  /*0440*/  NOP ;  /* 0x0000000000007918 */ /* 0x000fc00000000000 */
        /* <DEDUP_REMOVED lines=11> */
.L_x_1:


//--------------------- .nv.global.init           --------------------------
	.section	.nv.global.init,"aw",@progbits
.nv.global.init:
	.type		_$_str,@object
	.size		_$_str,(_$_str_$_2 - _$_str)
_$_str:
        /*0000*/ 	.byte	0x5f, 0x5f, 0x43, 0x55, 0x44, 0x41, 0x5f, 0x46, 0x54, 0x5a, 0x00
	.type		_$_str_$_2,@object
	.size		_$_str_$_2,(.L_1 - _$_str_$_2)
_$_str_$_2:
        /*000b*/ 	.byte	0x5f, 0x5f, 0x43, 0x55, 0x44, 0x41, 0x5f, 0x50, 0x52, 0x45, 0x43, 0x5f, 0x53, 0x51, 0x52, 0x54
        /*001b*/ 	.byte	0x00
.L_1:


//--------------------- .nv.constant0.triton_poi_fused__native_batch_norm_legit_no_training_add_relu_25 --------------------------
	.section	.nv.constant0.triton_poi_fused__native_batch_norm_legit_no_training_add_relu_25,"a",@progbits
	.sectionflags	@""
	.align	4
.nv.constant0.triton_poi_fused__native_batch_norm_legit_no_training_add_relu_25:
	.zero		588
